//
// Generated by NVIDIA NVVM Compiler
//
// Compiler Build ID: CL-36424714
// Cuda compilation tools, release 13.0, V13.0.88
// Based on NVVM 20.0.0
//

.version 9.0
.target sm_100
.address_size 64

	// .globl	_Z8gpu_topkPiS_ii
.global .attribute(.managed) .align 4 .b8 source[400000000];
.global .attribute(.managed) .align 4 .b8 gpu_result[80];
.global .attribute(.managed) .align 4 .b8 _1_pass_result[5120];
// _ZZ8gpu_topkPiS_iiE13shared_memory has been demoted

.visible .entry _Z8gpu_topkPiS_ii(
	.param .u64 .ptr .align 1 _Z8gpu_topkPiS_ii_param_0,
	.param .u64 .ptr .align 1 _Z8gpu_topkPiS_ii_param_1,
	.param .u32 _Z8gpu_topkPiS_ii_param_2,
	.param .u32 _Z8gpu_topkPiS_ii_param_3
)
{
	.local .align 16 .b8 	__local_depot0[80];
	.reg .b64 	%SP;
	.reg .b64 	%SPL;
	.reg .pred 	%p<148>;
	.reg .b32 	%r<269>;
	.reg .b64 	%rd<90>;
	// demoted variable
	.shared .align 4 .b8 _ZZ8gpu_topkPiS_iiE13shared_memory[20480];
	mov.u64 	%SPL, __local_depot0;
	ld.param.u32 	%r130, [_Z8gpu_topkPiS_ii_param_2];
	add.u64 	%rd1, %SPL, 0;
	mov.b32 	%r231, -2147483648;
	st.local.v4.u32 	[%rd1], {%r231, %r231, %r231, %r231};
	st.local.v4.u32 	[%rd1+16], {%r231, %r231, %r231, %r231};
	st.local.v4.u32 	[%rd1+32], {%r231, %r231, %r231, %r231};
	st.local.v4.u32 	[%rd1+48], {%r231, %r231, %r231, %r231};
	st.local.v4.u32 	[%rd1+64], {%r231, %r231, %r231, %r231};
	mov.u32 	%r1, %tid.x;
	mov.u32 	%r132, %ntid.x;
	mov.u32 	%r133, %ctaid.x;
	mad.lo.s32 	%r226, %r132, %r133, %r1;
	setp.ge.s32 	%p1, %r226, %r130;
	mov.u32 	%r232, %r231;
	mov.u32 	%r233, %r231;
	mov.u32 	%r234, %r231;
	mov.u32 	%r235, %r231;
	mov.u32 	%r236, %r231;
	mov.u32 	%r237, %r231;
	mov.u32 	%r238, %r231;
	mov.u32 	%r239, %r231;
	mov.u32 	%r240, %r231;
	mov.u32 	%r241, %r231;
	mov.u32 	%r242, %r231;
	mov.u32 	%r243, %r231;
	mov.u32 	%r244, %r231;
	mov.u32 	%r245, %r231;
	mov.u32 	%r246, %r231;
	mov.u32 	%r247, %r231;
	mov.u32 	%r248, %r231;
	mov.u32 	%r249, %r231;
	mov.u32 	%r261, %r231;
	@%p1 bra 	$L__BB0_26;
	mov.b32 	%r261, -2147483648;
$L__BB0_2:
	ld.param.u64 	%rd85, [_Z8gpu_topkPiS_ii_param_0];
	cvta.to.global.u64 	%rd8, %rd85;
	mul.wide.s32 	%rd9, %r226, 4;
	add.s64 	%rd10, %rd8, %rd9;
	ld.global.u32 	%r135, [%rd10];
	setp.eq.s32 	%p2, %r261, %r135;
	ld.local.u32 	%r136, [%rd1+4];
	setp.eq.s32 	%p3, %r136, %r135;
	or.pred  	%p4, %p2, %p3;
	ld.local.v2.u32 	{%r137, %r138}, [%rd1+8];
	setp.eq.s32 	%p5, %r137, %r135;
	or.pred  	%p6, %p4, %p5;
	setp.eq.s32 	%p7, %r138, %r135;
	or.pred  	%p8, %p6, %p7;
	ld.local.v4.u32 	{%r139, %r140, %r141, %r142}, [%rd1+16];
	setp.eq.s32 	%p9, %r139, %r135;
	or.pred  	%p10, %p8, %p9;
	setp.eq.s32 	%p11, %r140, %r135;
	or.pred  	%p12, %p10, %p11;
	setp.eq.s32 	%p13, %r141, %r135;
	or.pred  	%p14, %p12, %p13;
	setp.eq.s32 	%p15, %r142, %r135;
	or.pred  	%p16, %p14, %p15;
	ld.local.v4.u32 	{%r143, %r144, %r145, %r146}, [%rd1+32];
	setp.eq.s32 	%p17, %r143, %r135;
	or.pred  	%p18, %p16, %p17;
	setp.eq.s32 	%p19, %r144, %r135;
	or.pred  	%p20, %p18, %p19;
	setp.eq.s32 	%p21, %r145, %r135;
	or.pred  	%p22, %p20, %p21;
	setp.eq.s32 	%p23, %r146, %r135;
	or.pred  	%p24, %p22, %p23;
	ld.local.v4.u32 	{%r147, %r148, %r149, %r150}, [%rd1+48];
	setp.eq.s32 	%p25, %r147, %r135;
	or.pred  	%p26, %p24, %p25;
	setp.eq.s32 	%p27, %r148, %r135;
	or.pred  	%p28, %p26, %p27;
	setp.eq.s32 	%p29, %r149, %r135;
	or.pred  	%p30, %p28, %p29;
	setp.eq.s32 	%p31, %r150, %r135;
	or.pred  	%p32, %p30, %p31;
	ld.local.v4.u32 	{%r151, %r152, %r153, %r154}, [%rd1+64];
	setp.eq.s32 	%p33, %r151, %r135;
	or.pred  	%p34, %p32, %p33;
	setp.eq.s32 	%p35, %r152, %r135;
	or.pred  	%p36, %p34, %p35;
	setp.eq.s32 	%p37, %r153, %r135;
	or.pred  	%p38, %p36, %p37;
	setp.le.s32 	%p39, %r135, %r154;
	or.pred  	%p40, %p38, %p39;
	@%p40 bra 	$L__BB0_24;
	setp.le.s32 	%p41, %r135, %r153;
	mov.b64 	%rd87, 19;
	@%p41 bra 	$L__BB0_23;
	st.local.u32 	[%rd1+76], %r153;
	setp.le.s32 	%p42, %r135, %r152;
	mov.b64 	%rd87, 18;
	@%p42 bra 	$L__BB0_23;
	st.local.u32 	[%rd1+72], %r152;
	setp.le.s32 	%p43, %r135, %r151;
	mov.b64 	%rd87, 17;
	@%p43 bra 	$L__BB0_23;
	st.local.u32 	[%rd1+68], %r151;
	setp.le.s32 	%p44, %r135, %r150;
	mov.b64 	%rd87, 16;
	@%p44 bra 	$L__BB0_23;
	st.local.u32 	[%rd1+64], %r150;
	setp.le.s32 	%p45, %r135, %r149;
	mov.b64 	%rd87, 15;
	@%p45 bra 	$L__BB0_23;
	st.local.u32 	[%rd1+60], %r149;
	setp.le.s32 	%p46, %r135, %r148;
	mov.b64 	%rd87, 14;
	@%p46 bra 	$L__BB0_23;
	st.local.u32 	[%rd1+56], %r148;
	setp.le.s32 	%p47, %r135, %r147;
	mov.b64 	%rd87, 13;
	@%p47 bra 	$L__BB0_23;
	st.local.u32 	[%rd1+52], %r147;
	setp.le.s32 	%p48, %r135, %r146;
	mov.b64 	%rd87, 12;
	@%p48 bra 	$L__BB0_23;
	st.local.u32 	[%rd1+48], %r146;
	setp.le.s32 	%p49, %r135, %r145;
	mov.b64 	%rd87, 11;
	@%p49 bra 	$L__BB0_23;
	st.local.u32 	[%rd1+44], %r145;
	setp.le.s32 	%p50, %r135, %r144;
	mov.b64 	%rd87, 10;
	@%p50 bra 	$L__BB0_23;
	st.local.u32 	[%rd1+40], %r144;
	setp.le.s32 	%p51, %r135, %r143;
	mov.b64 	%rd87, 9;
	@%p51 bra 	$L__BB0_23;
	st.local.u32 	[%rd1+36], %r143;
	setp.le.s32 	%p52, %r135, %r142;
	mov.b64 	%rd87, 8;
	@%p52 bra 	$L__BB0_23;
	st.local.u32 	[%rd1+32], %r142;
	setp.le.s32 	%p53, %r135, %r141;
	mov.b64 	%rd87, 7;
	@%p53 bra 	$L__BB0_23;
	st.local.u32 	[%rd1+28], %r141;
	setp.le.s32 	%p54, %r135, %r140;
	mov.b64 	%rd87, 6;
	@%p54 bra 	$L__BB0_23;
	st.local.u32 	[%rd1+24], %r140;
	setp.le.s32 	%p55, %r135, %r139;
	mov.b64 	%rd87, 5;
	@%p55 bra 	$L__BB0_23;
	st.local.u32 	[%rd1+20], %r139;
	setp.le.s32 	%p56, %r135, %r138;
	mov.b64 	%rd87, 4;
	@%p56 bra 	$L__BB0_23;
	st.local.u32 	[%rd1+16], %r138;
	setp.le.s32 	%p57, %r135, %r137;
	mov.b64 	%rd87, 3;
	@%p57 bra 	$L__BB0_23;
	st.local.u32 	[%rd1+12], %r137;
	setp.le.s32 	%p58, %r135, %r136;
	mov.b64 	%rd87, 2;
	@%p58 bra 	$L__BB0_23;
	st.local.u32 	[%rd1+8], %r136;
	setp.le.s32 	%p59, %r135, %r261;
	mov.b64 	%rd87, 1;
	@%p59 bra 	$L__BB0_23;
	st.local.u32 	[%rd1+4], %r261;
	mov.u32 	%r261, %r135;
	bra.uni 	$L__BB0_24;
$L__BB0_23:
	shl.b64 	%rd30, %rd87, 2;
	add.s64 	%rd31, %rd1, %rd30;
	st.local.u32 	[%rd31], %r135;
$L__BB0_24:
	mov.u32 	%r156, %nctaid.x;
	mad.lo.s32 	%r226, %r156, %r132, %r226;
	setp.lt.s32 	%p60, %r226, %r130;
	@%p60 bra 	$L__BB0_2;
	st.local.u32 	[%rd1], %r261;
	ld.local.u32 	%r249, [%rd1+4];
	ld.local.v2.u32 	{%r248, %r247}, [%rd1+8];
	ld.local.v4.u32 	{%r246, %r245, %r244, %r243}, [%rd1+16];
	ld.local.v4.u32 	{%r242, %r241, %r240, %r239}, [%rd1+32];
	ld.local.v4.u32 	{%r238, %r237, %r236, %r235}, [%rd1+48];
	ld.local.v4.u32 	{%r234, %r233, %r232, %r231}, [%rd1+64];
$L__BB0_26:
	mov.u32 	%r159, _ZZ8gpu_topkPiS_iiE13shared_memory;
	mad.lo.s32 	%r160, %r1, 80, %r159;
	st.shared.u32 	[%r160], %r261;
	st.shared.u32 	[%r160+4], %r249;
	st.shared.u32 	[%r160+8], %r248;
	st.shared.u32 	[%r160+12], %r247;
	st.shared.u32 	[%r160+16], %r246;
	st.shared.u32 	[%r160+20], %r245;
	st.shared.u32 	[%r160+24], %r244;
	st.shared.u32 	[%r160+28], %r243;
	st.shared.u32 	[%r160+32], %r242;
	st.shared.u32 	[%r160+36], %r241;
	st.shared.u32 	[%r160+40], %r240;
	st.shared.u32 	[%r160+44], %r239;
	st.shared.u32 	[%r160+48], %r238;
	st.shared.u32 	[%r160+52], %r237;
	st.shared.u32 	[%r160+56], %r236;
	st.shared.u32 	[%r160+60], %r235;
	st.shared.u32 	[%r160+64], %r234;
	st.shared.u32 	[%r160+68], %r233;
	st.shared.u32 	[%r160+72], %r232;
	st.shared.u32 	[%r160+76], %r231;
	bar.sync 	0;
	mov.b32 	%r254, 128;
$L__BB0_27:
	setp.ge.u32 	%p61, %r1, %r254;
	@%p61 bra 	$L__BB0_110;
	add.s32 	%r163, %r254, %r1;
	mov.u32 	%r164, _ZZ8gpu_topkPiS_iiE13shared_memory;
	mad.lo.s32 	%r74, %r163, 80, %r164;
	mov.b32 	%r256, 4;
	mov.b32 	%r255, 0;
$L__BB0_29:
	add.s32 	%r165, %r74, %r255;
	ld.shared.u32 	%r80, [%r165];
	setp.eq.s32 	%p62, %r261, %r80;
	@%p62 bra 	$L__BB0_69;
	ld.local.u32 	%r81, [%rd1+4];
	setp.eq.s32 	%p63, %r81, %r80;
	@%p63 bra 	$L__BB0_69;
	ld.local.u32 	%r82, [%rd1+8];
	setp.eq.s32 	%p64, %r82, %r80;
	@%p64 bra 	$L__BB0_69;
	ld.local.u32 	%r83, [%rd1+12];
	setp.eq.s32 	%p65, %r83, %r80;
	@%p65 bra 	$L__BB0_69;
	ld.local.u32 	%r84, [%rd1+16];
	setp.eq.s32 	%p66, %r84, %r80;
	@%p66 bra 	$L__BB0_69;
	ld.local.u32 	%r85, [%rd1+20];
	setp.eq.s32 	%p67, %r85, %r80;
	@%p67 bra 	$L__BB0_69;
	ld.local.u32 	%r86, [%rd1+24];
	setp.eq.s32 	%p68, %r86, %r80;
	@%p68 bra 	$L__BB0_69;
	ld.local.u32 	%r87, [%rd1+28];
	setp.eq.s32 	%p69, %r87, %r80;
	@%p69 bra 	$L__BB0_69;
	ld.local.u32 	%r88, [%rd1+32];
	setp.eq.s32 	%p70, %r88, %r80;
	@%p70 bra 	$L__BB0_69;
	ld.local.u32 	%r89, [%rd1+36];
	setp.eq.s32 	%p71, %r89, %r80;
	@%p71 bra 	$L__BB0_69;
	ld.local.u32 	%r90, [%rd1+40];
	setp.eq.s32 	%p72, %r90, %r80;
	@%p72 bra 	$L__BB0_69;
	ld.local.u32 	%r91, [%rd1+44];
	setp.eq.s32 	%p73, %r91, %r80;
	@%p73 bra 	$L__BB0_69;
	ld.local.u32 	%r92, [%rd1+48];
	setp.eq.s32 	%p74, %r92, %r80;
	@%p74 bra 	$L__BB0_69;
	ld.local.u32 	%r93, [%rd1+52];
	setp.eq.s32 	%p75, %r93, %r80;
	@%p75 bra 	$L__BB0_69;
	ld.local.u32 	%r94, [%rd1+56];
	setp.eq.s32 	%p76, %r94, %r80;
	@%p76 bra 	$L__BB0_69;
	ld.local.u32 	%r95, [%rd1+60];
	setp.eq.s32 	%p77, %r95, %r80;
	@%p77 bra 	$L__BB0_69;
	ld.local.u32 	%r96, [%rd1+64];
	setp.eq.s32 	%p78, %r96, %r80;
	@%p78 bra 	$L__BB0_69;
	ld.local.u32 	%r97, [%rd1+68];
	setp.eq.s32 	%p79, %r97, %r80;
	@%p79 bra 	$L__BB0_69;
	ld.local.v2.u32 	{%r166, %r167}, [%rd1+72];
	setp.eq.s32 	%p80, %r166, %r80;
	setp.le.s32 	%p81, %r80, %r167;
	or.pred  	%p82, %p80, %p81;
	@%p82 bra 	$L__BB0_69;
	setp.le.s32 	%p83, %r80, %r166;
	mov.b64 	%rd88, 19;
	@%p83 bra 	$L__BB0_68;
	st.local.u32 	[%rd1+76], %r166;
	setp.le.s32 	%p84, %r80, %r97;
	mov.b64 	%rd88, 18;
	@%p84 bra 	$L__BB0_68;
	st.local.u32 	[%rd1+72], %r97;
	setp.le.s32 	%p85, %r80, %r96;
	mov.b64 	%rd88, 17;
	@%p85 bra 	$L__BB0_68;
	st.local.u32 	[%rd1+68], %r96;
	setp.le.s32 	%p86, %r80, %r95;
	mov.b64 	%rd88, 16;
	@%p86 bra 	$L__BB0_68;
	st.local.u32 	[%rd1+64], %r95;
	setp.le.s32 	%p87, %r80, %r94;
	mov.b64 	%rd88, 15;
	@%p87 bra 	$L__BB0_68;
	st.local.u32 	[%rd1+60], %r94;
	setp.le.s32 	%p88, %r80, %r93;
	mov.b64 	%rd88, 14;
	@%p88 bra 	$L__BB0_68;
	st.local.u32 	[%rd1+56], %r93;
	setp.le.s32 	%p89, %r80, %r92;
	mov.b64 	%rd88, 13;
	@%p89 bra 	$L__BB0_68;
	st.local.u32 	[%rd1+52], %r92;
	setp.le.s32 	%p90, %r80, %r91;
	mov.b64 	%rd88, 12;
	@%p90 bra 	$L__BB0_68;
	st.local.u32 	[%rd1+48], %r91;
	setp.le.s32 	%p91, %r80, %r90;
	mov.b64 	%rd88, 11;
	@%p91 bra 	$L__BB0_68;
	st.local.u32 	[%rd1+44], %r90;
	setp.le.s32 	%p92, %r80, %r89;
	mov.b64 	%rd88, 10;
	@%p92 bra 	$L__BB0_68;
	st.local.u32 	[%rd1+40], %r89;
	setp.le.s32 	%p93, %r80, %r88;
	mov.b64 	%rd88, 9;
	@%p93 bra 	$L__BB0_68;
	st.local.u32 	[%rd1+36], %r88;
	setp.le.s32 	%p94, %r80, %r87;
	mov.b64 	%rd88, 8;
	@%p94 bra 	$L__BB0_68;
	st.local.u32 	[%rd1+32], %r87;
	setp.le.s32 	%p95, %r80, %r86;
	mov.b64 	%rd88, 7;
	@%p95 bra 	$L__BB0_68;
	st.local.u32 	[%rd1+28], %r86;
	setp.le.s32 	%p96, %r80, %r85;
	mov.b64 	%rd88, 6;
	@%p96 bra 	$L__BB0_68;
	st.local.u32 	[%rd1+24], %r85;
	setp.le.s32 	%p97, %r80, %r84;
	mov.b64 	%rd88, 5;
	@%p97 bra 	$L__BB0_68;
	st.local.u32 	[%rd1+20], %r84;
	setp.le.s32 	%p98, %r80, %r83;
	mov.b64 	%rd88, 4;
	@%p98 bra 	$L__BB0_68;
	st.local.u32 	[%rd1+16], %r83;
	setp.le.s32 	%p99, %r80, %r82;
	mov.b64 	%rd88, 3;
	@%p99 bra 	$L__BB0_68;
	st.local.u32 	[%rd1+12], %r82;
	setp.le.s32 	%p100, %r80, %r81;
	mov.b64 	%rd88, 2;
	@%p100 bra 	$L__BB0_68;
	st.local.u32 	[%rd1+8], %r81;
	setp.le.s32 	%p101, %r80, %r261;
	mov.b64 	%rd88, 1;
	@%p101 bra 	$L__BB0_68;
	st.local.u32 	[%rd1+4], %r261;
	mov.u32 	%r261, %r80;
	bra.uni 	$L__BB0_69;
$L__BB0_68:
	shl.b64 	%rd51, %rd88, 2;
	add.s64 	%rd52, %rd1, %rd51;
	st.local.u32 	[%rd52], %r80;
$L__BB0_69:
	add.s32 	%r169, %r74, %r256;
	ld.shared.u32 	%r101, [%r169];
	setp.eq.s32 	%p102, %r261, %r101;
	@%p102 bra 	$L__BB0_109;
	ld.local.u32 	%r102, [%rd1+4];
	setp.eq.s32 	%p103, %r102, %r101;
	@%p103 bra 	$L__BB0_109;
	ld.local.u32 	%r103, [%rd1+8];
	setp.eq.s32 	%p104, %r103, %r101;
	@%p104 bra 	$L__BB0_109;
	ld.local.u32 	%r104, [%rd1+12];
	setp.eq.s32 	%p105, %r104, %r101;
	@%p105 bra 	$L__BB0_109;
	ld.local.u32 	%r105, [%rd1+16];
	setp.eq.s32 	%p106, %r105, %r101;
	@%p106 bra 	$L__BB0_109;
	ld.local.u32 	%r106, [%rd1+20];
	setp.eq.s32 	%p107, %r106, %r101;
	@%p107 bra 	$L__BB0_109;
	ld.local.u32 	%r107, [%rd1+24];
	setp.eq.s32 	%p108, %r107, %r101;
	@%p108 bra 	$L__BB0_109;
	ld.local.u32 	%r108, [%rd1+28];
	setp.eq.s32 	%p109, %r108, %r101;
	@%p109 bra 	$L__BB0_109;
	ld.local.u32 	%r109, [%rd1+32];
	setp.eq.s32 	%p110, %r109, %r101;
	@%p110 bra 	$L__BB0_109;
	ld.local.u32 	%r110, [%rd1+36];
	setp.eq.s32 	%p111, %r110, %r101;
	@%p111 bra 	$L__BB0_109;
	ld.local.u32 	%r111, [%rd1+40];
	setp.eq.s32 	%p112, %r111, %r101;
	@%p112 bra 	$L__BB0_109;
	ld.local.u32 	%r112, [%rd1+44];
	setp.eq.s32 	%p113, %r112, %r101;
	@%p113 bra 	$L__BB0_109;
	ld.local.u32 	%r113, [%rd1+48];
	setp.eq.s32 	%p114, %r113, %r101;
	@%p114 bra 	$L__BB0_109;
	ld.local.u32 	%r114, [%rd1+52];
	setp.eq.s32 	%p115, %r114, %r101;
	@%p115 bra 	$L__BB0_109;
	ld.local.u32 	%r115, [%rd1+56];
	setp.eq.s32 	%p116, %r115, %r101;
	@%p116 bra 	$L__BB0_109;
	ld.local.u32 	%r116, [%rd1+60];
	setp.eq.s32 	%p117, %r116, %r101;
	@%p117 bra 	$L__BB0_109;
	ld.local.u32 	%r117, [%rd1+64];
	setp.eq.s32 	%p118, %r117, %r101;
	@%p118 bra 	$L__BB0_109;
	ld.local.u32 	%r118, [%rd1+68];
	setp.eq.s32 	%p119, %r118, %r101;
	@%p119 bra 	$L__BB0_109;
	ld.local.v2.u32 	{%r170, %r171}, [%rd1+72];
	setp.eq.s32 	%p120, %r170, %r101;
	setp.le.s32 	%p121, %r101, %r171;
	or.pred  	%p122, %p120, %p121;
	@%p122 bra 	$L__BB0_109;
	setp.le.s32 	%p123, %r101, %r170;
	mov.b64 	%rd89, 19;
	@%p123 bra 	$L__BB0_107;
	st.local.u32 	[%rd1+76], %r170;
	setp.le.s32 	%p124, %r101, %r118;
	mov.b64 	%rd89, 18;
	@%p124 bra 	$L__BB0_107;
	st.local.u32 	[%rd1+72], %r118;
	setp.le.s32 	%p125, %r101, %r117;
	mov.b64 	%rd89, 17;
	@%p125 bra 	$L__BB0_107;
	st.local.u32 	[%rd1+68], %r117;
	setp.le.s32 	%p126, %r101, %r116;
	mov.b64 	%rd89, 16;
	@%p126 bra 	$L__BB0_107;
	st.local.u32 	[%rd1+64], %r116;
	setp.le.s32 	%p127, %r101, %r115;
	mov.b64 	%rd89, 15;
	@%p127 bra 	$L__BB0_107;
	st.local.u32 	[%rd1+60], %r115;
	setp.le.s32 	%p128, %r101, %r114;
	mov.b64 	%rd89, 14;
	@%p128 bra 	$L__BB0_107;
	st.local.u32 	[%rd1+56], %r114;
	setp.le.s32 	%p129, %r101, %r113;
	mov.b64 	%rd89, 13;
	@%p129 bra 	$L__BB0_107;
	st.local.u32 	[%rd1+52], %r113;
	setp.le.s32 	%p130, %r101, %r112;
	mov.b64 	%rd89, 12;
	@%p130 bra 	$L__BB0_107;
	st.local.u32 	[%rd1+48], %r112;
	setp.le.s32 	%p131, %r101, %r111;
	mov.b64 	%rd89, 11;
	@%p131 bra 	$L__BB0_107;
	st.local.u32 	[%rd1+44], %r111;
	setp.le.s32 	%p132, %r101, %r110;
	mov.b64 	%rd89, 10;
	@%p132 bra 	$L__BB0_107;
	st.local.u32 	[%rd1+40], %r110;
	setp.le.s32 	%p133, %r101, %r109;
	mov.b64 	%rd89, 9;
	@%p133 bra 	$L__BB0_107;
	st.local.u32 	[%rd1+36], %r109;
	setp.le.s32 	%p134, %r101, %r108;
	mov.b64 	%rd89, 8;
	@%p134 bra 	$L__BB0_107;
	st.local.u32 	[%rd1+32], %r108;
	setp.le.s32 	%p135, %r101, %r107;
	mov.b64 	%rd89, 7;
	@%p135 bra 	$L__BB0_107;
	st.local.u32 	[%rd1+28], %r107;
	setp.le.s32 	%p136, %r101, %r106;
	mov.b64 	%rd89, 6;
	@%p136 bra 	$L__BB0_107;
	st.local.u32 	[%rd1+24], %r106;
	setp.le.s32 	%p137, %r101, %r105;
	mov.b64 	%rd89, 5;
	@%p137 bra 	$L__BB0_107;
	st.local.u32 	[%rd1+20], %r105;
	setp.le.s32 	%p138, %r101, %r104;
	mov.b64 	%rd89, 4;
	@%p138 bra 	$L__BB0_107;
	st.local.u32 	[%rd1+16], %r104;
	setp.le.s32 	%p139, %r101, %r103;
	mov.b64 	%rd89, 3;
	@%p139 bra 	$L__BB0_107;
	st.local.u32 	[%rd1+12], %r103;
	setp.le.s32 	%p140, %r101, %r102;
	mov.b64 	%rd89, 2;
	@%p140 bra 	$L__BB0_107;
	st.local.u32 	[%rd1+8], %r102;
	setp.gt.s32 	%p141, %r101, %r261;
	mov.b64 	%rd89, 1;
	@%p141 bra 	$L__BB0_108;
$L__BB0_107:
	shl.b64 	%rd72, %rd89, 2;
	add.s64 	%rd73, %rd1, %rd72;
	st.local.u32 	[%rd73], %r101;
	bra.uni 	$L__BB0_109;
$L__BB0_108:
	st.local.u32 	[%rd1+4], %r261;
	mov.u32 	%r261, %r101;
$L__BB0_109:
	add.s32 	%r256, %r256, 8;
	add.s32 	%r255, %r255, 8;
	setp.ne.s32 	%p142, %r256, 84;
	@%p142 bra 	$L__BB0_29;
$L__BB0_110:
	setp.ge.u32 	%p143, %r1, %r254;
	bar.sync 	0;
	@%p143 bra 	$L__BB0_112;
	mov.u32 	%r173, _ZZ8gpu_topkPiS_iiE13shared_memory;
	mad.lo.s32 	%r174, %r1, 80, %r173;
	st.shared.u32 	[%r174], %r261;
	ld.local.u32 	%r175, [%rd1+4];
	st.shared.u32 	[%r174+4], %r175;
	ld.local.v2.u32 	{%r176, %r177}, [%rd1+8];
	st.shared.u32 	[%r174+8], %r176;
	st.shared.u32 	[%r174+12], %r177;
	ld.local.v4.u32 	{%r178, %r179, %r180, %r181}, [%rd1+16];
	st.shared.u32 	[%r174+16], %r178;
	st.shared.u32 	[%r174+20], %r179;
	st.shared.u32 	[%r174+24], %r180;
	st.shared.u32 	[%r174+28], %r181;
	ld.local.v4.u32 	{%r182, %r183, %r184, %r185}, [%rd1+32];
	st.shared.u32 	[%r174+32], %r182;
	st.shared.u32 	[%r174+36], %r183;
	st.shared.u32 	[%r174+40], %r184;
	st.shared.u32 	[%r174+44], %r185;
	ld.local.v4.u32 	{%r186, %r187, %r188, %r189}, [%rd1+48];
	st.shared.u32 	[%r174+48], %r186;
	st.shared.u32 	[%r174+52], %r187;
	st.shared.u32 	[%r174+56], %r188;
	st.shared.u32 	[%r174+60], %r189;
	ld.local.v4.u32 	{%r190, %r191, %r192, %r193}, [%rd1+64];
	st.shared.u32 	[%r174+64], %r190;
	st.shared.u32 	[%r174+68], %r191;
	st.shared.u32 	[%r174+72], %r192;
	st.shared.u32 	[%r174+76], %r193;
$L__BB0_112:
	bar.sync 	0;
	shr.u32 	%r129, %r254, 1;
	setp.gt.u32 	%p144, %r254, 1;
	mov.u32 	%r254, %r129;
	@%p144 bra 	$L__BB0_27;
	mov.u32 	%r194, %ntid.x;
	mov.u32 	%r195, %ctaid.x;
	mul.lo.s32 	%r196, %r194, %r195;
	setp.ge.u32 	%p145, %r196, %r130;
	setp.ne.s32 	%p146, %r1, 0;
	or.pred  	%p147, %p146, %p145;
	@%p147 bra 	$L__BB0_115;
	ld.param.u64 	%rd86, [_Z8gpu_topkPiS_ii_param_1];
	cvta.to.global.u64 	%rd74, %rd86;
	mul.lo.s32 	%r198, %r195, 20;
	ld.shared.u32 	%r199, [_ZZ8gpu_topkPiS_iiE13shared_memory];
	mul.wide.u32 	%rd75, %r198, 4;
	add.s64 	%rd76, %rd74, %rd75;
	st.global.u32 	[%rd76], %r199;
	ld.shared.u32 	%r200, [_ZZ8gpu_topkPiS_iiE13shared_memory+4];
	st.global.u32 	[%rd76+4], %r200;
	ld.shared.u32 	%r201, [_ZZ8gpu_topkPiS_iiE13shared_memory+8];
	st.global.u32 	[%rd76+8], %r201;
	ld.shared.u32 	%r202, [_ZZ8gpu_topkPiS_iiE13shared_memory+12];
	st.global.u32 	[%rd76+12], %r202;
	ld.shared.u32 	%r203, [_ZZ8gpu_topkPiS_iiE13shared_memory+16];
	add.s32 	%r204, %r198, 4;
	mul.wide.u32 	%rd77, %r204, 4;
	add.s64 	%rd78, %rd74, %rd77;
	st.global.u32 	[%rd78], %r203;
	ld.shared.u32 	%r205, [_ZZ8gpu_topkPiS_iiE13shared_memory+20];
	st.global.u32 	[%rd78+4], %r205;
	ld.shared.u32 	%r206, [_ZZ8gpu_topkPiS_iiE13shared_memory+24];
	st.global.u32 	[%rd78+8], %r206;
	ld.shared.u32 	%r207, [_ZZ8gpu_topkPiS_iiE13shared_memory+28];
	st.global.u32 	[%rd78+12], %r207;
	ld.shared.u32 	%r208, [_ZZ8gpu_topkPiS_iiE13shared_memory+32];
	add.s32 	%r209, %r198, 8;
	mul.wide.u32 	%rd79, %r209, 4;
	add.s64 	%rd80, %rd74, %rd79;
	st.global.u32 	[%rd80], %r208;
	ld.shared.u32 	%r210, [_ZZ8gpu_topkPiS_iiE13shared_memory+36];
	st.global.u32 	[%rd80+4], %r210;
	ld.shared.u32 	%r211, [_ZZ8gpu_topkPiS_iiE13shared_memory+40];
	st.global.u32 	[%rd80+8], %r211;
	ld.shared.u32 	%r212, [_ZZ8gpu_topkPiS_iiE13shared_memory+44];
	st.global.u32 	[%rd80+12], %r212;
	ld.shared.u32 	%r213, [_ZZ8gpu_topkPiS_iiE13shared_memory+48];
	add.s32 	%r214, %r198, 12;
	mul.wide.u32 	%rd81, %r214, 4;
	add.s64 	%rd82, %rd74, %rd81;
	st.global.u32 	[%rd82], %r213;
	ld.shared.u32 	%r215, [_ZZ8gpu_topkPiS_iiE13shared_memory+52];
	st.global.u32 	[%rd82+4], %r215;
	ld.shared.u32 	%r216, [_ZZ8gpu_topkPiS_iiE13shared_memory+56];
	st.global.u32 	[%rd82+8], %r216;
	ld.shared.u32 	%r217, [_ZZ8gpu_topkPiS_iiE13shared_memory+60];
	st.global.u32 	[%rd82+12], %r217;
	ld.shared.u32 	%r218, [_ZZ8gpu_topkPiS_iiE13shared_memory+64];
	add.s32 	%r219, %r198, 16;
	mul.wide.u32 	%rd83, %r219, 4;
	add.s64 	%rd84, %rd74, %rd83;
	st.global.u32 	[%rd84], %r218;
	ld.shared.u32 	%r220, [_ZZ8gpu_topkPiS_iiE13shared_memory+68];
	st.global.u32 	[%rd84+4], %r220;
	ld.shared.u32 	%r221, [_ZZ8gpu_topkPiS_iiE13shared_memory+72];
	st.global.u32 	[%rd84+8], %r221;
	ld.shared.u32 	%r222, [_ZZ8gpu_topkPiS_iiE13shared_memory+76];
	st.global.u32 	[%rd84+12], %r222;
$L__BB0_115:
	ret;

}


// ===== COMPILED SASS (sm_100) =====

	.target	sm_100

	.elftype	@"ET_EXEC"


//--------------------- .note.nv.tkinfo           --------------------------
	.section	.note.nv.tkinfo,"",@"SHT_NOTE"
	.sectionflags	@"SHF_NOTE_NV_TKINFO"
	.tkinfo
        /*0018*/ 	.word	0x00000002
        /*0030*/ 	.string	""
        /*0030*/ 	.string	"ptxas"
        /*0030*/ 	.string	"Cuda compilation tools, release 13.0, V13.0.88"
        /*0030*/ 	.string	"Build cuda_13.0.r13.0/compiler.36424714_0"
        /*0030*/ 	.string	"-arch sm_100 -m 64 "



//--------------------- .note.nv.cuinfo           --------------------------
	.section	.note.nv.cuinfo,"",@"SHT_NOTE"
	.sectionflags	@"SHF_NOTE_NV_CUINFO"
        /*0018*/ 	.short	0x0002
        /*001a*/ 	.short	0x0064
        /*001c*/ 	.short	0x0082
	.zero		2


//--------------------- .nv.info                  --------------------------
	.section	.nv.info,"",@"SHT_CUDA_INFO"
	.align	4


	//----- nvinfo : EIATTR_REGCOUNT
	.align		4
        /*0000*/ 	.byte	0x04, 0x2f
        /*0002*/ 	.short	(.L_4 - .L_3)
	.align		4
.L_3:
        /*0004*/ 	.word	index@(_Z8gpu_topkPiS_ii)
        /*0008*/ 	.word	0x0000002e


	//----- nvinfo : EIATTR_FRAME_SIZE
	.align		4
.L_4:
        /*000c*/ 	.byte	0x04, 0x11
        /*000e*/ 	.short	(.L_6 - .L_5)
	.align		4
.L_5:
        /*0010*/ 	.word	index@(_Z8gpu_topkPiS_ii)
        /*0014*/ 	.word	0x00000000


	//----- nvinfo : EIATTR_MIN_STACK_SIZE
	.align		4
.L_6:
        /*0018*/ 	.byte	0x04, 0x12
        /*001a*/ 	.short	(.L_8 - .L_7)
	.align		4
.L_7:
        /*001c*/ 	.word	index@(_Z8gpu_topkPiS_ii)
        /*0020*/ 	.word	0x00000000
.L_8:


//--------------------- .nv.compat                --------------------------
	.section	.nv.compat,"",@"SHT_CUDA_COMPAT_INFO"
	.align	4
        /*0000*/ 	.byte	0x02, 0x09, 0x00, 0x00, 0x02, 0x02, 0x01, 0x00, 0x02, 0x05, 0x05, 0x00, 0x03, 0x07, 0x01, 0x01
        /*0010*/ 	.byte	0x02, 0x03, 0x00, 0x00, 0x02, 0x06, 0x01, 0x00, 0x04, 0x0b, 0x08, 0x00, 0x09, 0x00, 0x00, 0x00
        /*0020*/ 	.byte	0x00, 0x00, 0x00, 0x00


//--------------------- .nv.info._Z8gpu_topkPiS_ii --------------------------
	.section	.nv.info._Z8gpu_topkPiS_ii,"",@"SHT_CUDA_INFO"
	.sectionflags	@""
	.align	4


	//----- nvinfo : EIATTR_CUDA_API_VERSION
	.align		4
        /*0000*/ 	.byte	0x04, 0x37
        /*0002*/ 	.short	(.L_10 - .L_9)
.L_9:
        /*0004*/ 	.word	0x00000082


	//----- nvinfo : EIATTR_KPARAM_INFO
	.align		4
.L_10:
        /*0008*/ 	.byte	0x04, 0x17
        /*000a*/ 	.short	(.L_12 - .L_11)
.L_11:
        /*000c*/ 	.word	0x00000000
        /*0010*/ 	.short	0x0003
        /*0012*/ 	.short	0x0014
        /*0014*/ 	.byte	0x00, 0xf0, 0x11, 0x00


	//----- nvinfo : EIATTR_KPARAM_INFO
	.align		4
.L_12:
        /*0018*/ 	.byte	0x04, 0x17
        /*001a*/ 	.short	(.L_14 - .L_13)
.L_13:
        /*001c*/ 	.word	0x00000000
        /*0020*/ 	.short	0x0002
        /*0022*/ 	.short	0x0010
        /*0024*/ 	.byte	0x00, 0xf0, 0x11, 0x00


	//----- nvinfo : EIATTR_KPARAM_INFO
	.align		4
.L_14:
        /*0028*/ 	.byte	0x04, 0x17
        /*002a*/ 	.short	(.L_16 - .L_15)
.L_15:
        /*002c*/ 	.word	0x00000000
        /*0030*/ 	.short	0x0001
        /*0032*/ 	.short	0x0008
        /*0034*/ 	.byte	0x00, 0xf5, 0x21, 0x00


	//----- nvinfo : EIATTR_KPARAM_INFO
	.align		4
.L_16:
        /*0038*/ 	.byte	0x04, 0x17
        /*003a*/ 	.short	(.L_18 - .L_17)
.L_17:
        /*003c*/ 	.word	0x00000000
        /*0040*/ 	.short	0x0000
        /*0042*/ 	.short	0x0000
        /*0044*/ 	.byte	0x00, 0xf5, 0x21, 0x00


	//----- nvinfo : EIATTR_SPARSE_MMA_MASK
	.align		4
.L_18:
        /*0048*/ 	.byte	0x03, 0x50
        /*004a*/ 	.short	0x0000


	//----- nvinfo : EIATTR_MAXREG_COUNT
	.align		4
        /*004c*/ 	.byte	0x03, 0x1b
        /*004e*/ 	.short	0x00ff


	//----- nvinfo : EIATTR_NUM_BARRIERS
	.align		4
        /*0050*/ 	.byte	0x02, 0x4c
        /*0052*/ 	.byte	0x01
	.zero		1


	//----- nvinfo : EIATTR_MERCURY_ISA_VERSION
	.align		4
        /*0054*/ 	.byte	0x03, 0x5f
        /*0056*/ 	.short	0x0101


	//----- nvinfo : EIATTR_VRC_CTA_INIT_COUNT
	.align		4
        /*0058*/ 	.byte	0x02, 0x4a
	.zero		1
	.zero		1


	//----- nvinfo : EIATTR_EXIT_INSTR_OFFSETS
	.align		4
        /*005c*/ 	.byte	0x04, 0x1c
        /*005e*/ 	.short	(.L_20 - .L_19)


	//   ....[0]....
.L_19:
        /*0060*/ 	.word	0x000025a0


	//   ....[1]....
        /*0064*/ 	.word	0x00002820


	//----- nvinfo : EIATTR_CRS_STACK_SIZE
	.align		4
.L_20:
        /*0068*/ 	.byte	0x04, 0x1e
        /*006a*/ 	.short	(.L_22 - .L_21)
.L_21:
        /*006c*/ 	.word	0x00000000


	//----- nvinfo : EIATTR_CBANK_PARAM_SIZE
	.align		4
.L_22:
        /*0070*/ 	.byte	0x03, 0x19
        /*0072*/ 	.short	0x0018


	//----- nvinfo : EIATTR_PARAM_CBANK
	.align		4
        /*0074*/ 	.byte	0x04, 0x0a
        /*0076*/ 	.short	(.L_24 - .L_23)
	.align		4
.L_23:
        /*0078*/ 	.word	index@(.nv.constant0._Z8gpu_topkPiS_ii)
        /*007c*/ 	.short	0x0380
        /*007e*/ 	.short	0x0018


	//----- nvinfo : EIATTR_SW_WAR
	.align		4
.L_24:
        /*0080*/ 	.byte	0x04, 0x36
        /*0082*/ 	.short	(.L_26 - .L_25)
.L_25:
        /*0084*/ 	.word	0x00000008
.L_26:


//--------------------- .nv.callgraph             --------------------------
	.section	.nv.callgraph,"",@"SHT_CUDA_CALLGRAPH"
	.align	4
	.sectionentsize	8
	.align		4
        /*0000*/ 	.word	0x00000000
	.align		4
        /*0004*/ 	.word	0xffffffff
	.align		4
        /*0008*/ 	.word	0x00000000
	.align		4
        /*000c*/ 	.word	0xfffffffe
	.align		4
        /*0010*/ 	.word	0x00000000
	.align		4
        /*0014*/ 	.word	0xfffffffd
	.align		4
        /*0018*/ 	.word	0x00000000
	.align		4
        /*001c*/ 	.word	0xfffffffc


//--------------------- .nv.constant4             --------------------------
	.section	.nv.constant4,"a",@progbits
	.align	8
	.align		8
.nv.constant4:
        /*0000*/ 	.dword	source
	.align		8
        /*0008*/ 	.dword	gpu_result
	.align		8
        /*0010*/ 	.dword	_1_pass_result


//--------------------- .text._Z8gpu_topkPiS_ii   --------------------------
	.section	.text._Z8gpu_topkPiS_ii,"ax",@progbits
	.align	128
        .global         _Z8gpu_topkPiS_ii
        .type           _Z8gpu_topkPiS_ii,@function
        .size           _Z8gpu_topkPiS_ii,(.L_x_24 - _Z8gpu_topkPiS_ii)
        .other          _Z8gpu_topkPiS_ii,@"STO_CUDA_ENTRY STV_DEFAULT"
_Z8gpu_topkPiS_ii:
.text._Z8gpu_topkPiS_ii:
[----:B------:R-:W-:Y:S01]  /*0000*/  LDC R1, c[0x0][0x37c] ;  /* 0x0000df00ff017b82 */ /* 0x000fe20000000800 */
[----:B------:R-:W0:Y:S01]  /*0010*/  S2R R0, SR_TID.X ;  /* 0x0000000000007919 */ /* 0x000e220000002100 */
[----:B------:R-:W0:Y:S01]  /*0020*/  LDCU UR4, c[0x0][0x360] ;  /* 0x00006c00ff0477ac */ /* 0x000e220008000800 */
[----:B------:R-:W-:Y:S01]  /*0030*/  BSSY.RECONVERGENT B0, `(.L_x_0) ;  /* 0x00000db000007945 */ /* 0x000fe20003800200 */
[----:B------:R-:W-:Y:S01]  /*0040*/  HFMA2 R7, -RZ, RZ, -0.0 , 0 ;  /* 0x80000000ff077431 */ /* 0x000fe200000001ff */
[----:B------:R-:W0:Y:S01]  /*0050*/  S2R R3, SR_CTAID.X ;  /* 0x0000000000037919 */ /* 0x000e220000002500 */
[----:B------:R-:W1:Y:S01]  /*0060*/  LDCU UR5, c[0x0][0x390] ;  /* 0x00007200ff0577ac */ /* 0x000e620008000800 */
[----:B------:R-:W-:Y:S02]  /*0070*/  HFMA2 R22, -RZ, RZ, -0.0 , 0 ;  /* 0x80000000ff167431 */ /* 0x000fe400000001ff */
[----:B------:R-:W-:Y:S02]  /*0080*/  IMAD.MOV.U32 R37, RZ, RZ, -0x80000000 ;  /* 0x80000000ff257424 */ /* 0x000fe400078e00ff */
[----:B------:R-:W-:Y:S01]  /*0090*/  HFMA2 R32, -RZ, RZ, -0.0 , 0 ;  /* 0x80000000ff207431 */ /* 0x000fe200000001ff */
[----:B------:R-:W2:Y:S01]  /*00a0*/  LDCU.64 UR6, c[0x0][0x358] ;  /* 0x00006b00ff0677ac */ /* 0x000ea20008000a00 */
[----:B------:R-:W-:Y:S01]  /*00b0*/  IMAD.MOV.U32 R38, RZ, RZ, -0x80000000 ;  /* 0x80000000ff267424 */ /* 0x000fe200078e00ff */
[----:B------:R-:W-:Y:S01]  /*00c0*/  MOV R14, 0x80000000 ;  /* 0x80000000000e7802 */ /* 0x000fe20000000f00 */
[----:B------:R-:W-:Y:S01]  /*00d0*/  IMAD.MOV.U32 R39, RZ, RZ, -0x80000000 ;  /* 0x80000000ff277424 */ /* 0x000fe200078e00ff */
[----:B------:R-:W3:Y:S01]  /*00e0*/  LDCU UR8, c[0x0][0x390] ;  /* 0x00007200ff0877ac */ /* 0x000ee20008000800 */
[----:B------:R-:W-:Y:S01]  /*00f0*/  IMAD.MOV.U32 R4, RZ, RZ, -0x80000000 ;  /* 0x80000000ff047424 */ /* 0x000fe200078e00ff */
[----:B------:R-:W-:Y:S01]  /*0100*/  MOV R31, 0x80000000 ;  /* 0x80000000001f7802 */ /* 0x000fe20000000f00 */
[----:B------:R-:W-:-:S02]  /*0110*/  IMAD.MOV.U32 R5, RZ, RZ, -0x80000000 ;  /* 0x80000000ff057424 */ /* 0x000fc400078e00ff */
[----:B------:R-:W-:Y:S02]  /*0120*/  IMAD.MOV.U32 R6, RZ, RZ, -0x80000000 ;  /* 0x80000000ff067424 */ /* 0x000fe400078e00ff */
[----:B------:R-:W-:Y:S02]  /*0130*/  IMAD.MOV.U32 R8, RZ, RZ, -0x80000000 ;  /* 0x80000000ff087424 */ /* 0x000fe400078e00ff */
[----:B------:R-:W-:Y:S02]  /*0140*/  IMAD.MOV.U32 R9, RZ, RZ, -0x80000000 ;  /* 0x80000000ff097424 */ /* 0x000fe400078e00ff */
[----:B------:R-:W-:Y:S02]  /*0150*/  IMAD.MOV.U32 R10, RZ, RZ, -0x80000000 ;  /* 0x80000000ff0a7424 */ /* 0x000fe400078e00ff */
[----:B------:R-:W-:Y:S02]  /*0160*/  IMAD.MOV.U32 R11, RZ, RZ, -0x80000000 ;  /* 0x80000000ff0b7424 */ /* 0x000fe400078e00ff */
[----:B------:R-:W-:-:S02]  /*0170*/  IMAD.MOV.U32 R12, RZ, RZ, -0x80000000 ;  /* 0x80000000ff0c7424 */ /* 0x000fc400078e00ff */
[----:B------:R-:W-:Y:S02]  /*0180*/  IMAD.MOV.U32 R13, RZ, RZ, -0x80000000 ;  /* 0x80000000ff0d7424 */ /* 0x000fe400078e00ff */
[----:B------:R-:W-:Y:S02]  /*0190*/  IMAD.MOV.U32 R15, RZ, RZ, -0x80000000 ;  /* 0x80000000ff0f7424 */ /* 0x000fe400078e00ff */
[----:B------:R-:W-:Y:S02]  /*01a0*/  IMAD.MOV.U32 R16, RZ, RZ, -0x80000000 ;  /* 0x80000000ff107424 */ /* 0x000fe400078e00ff */
[----:B0-----:R-:W-:Y:S02]  /*01b0*/  IMAD R2, R3, UR4, R0 ;  /* 0x0000000403027c24 */ /* 0x001fe4000f8e0200 */
[----:B------:R-:W-:Y:S02]  /*01c0*/  IMAD.MOV.U32 R17, RZ, RZ, -0x80000000 ;  /* 0x80000000ff117424 */ /* 0x000fe400078e00ff */
[----:B------:R-:W-:Y:S01]  /*01d0*/  IMAD.MOV.U32 R18, RZ, RZ, -0x80000000 ;  /* 0x80000000ff127424 */ /* 0x000fe200078e00ff */
[----:B-1----:R-:W-:Y:S01]  /*01e0*/  ISETP.GE.AND P0, PT, R2, UR5, PT ;  /* 0x0000000502007c0c */ /* 0x002fe2000bf06270 */
        /* <DEDUP_REMOVED lines=17> */
[----:B------:R-:W-:Y:S01]  /*0300*/  IMAD.MOV.U32 R36, RZ, RZ, -0x80000000 ;  /* 0x80000000ff247424 */ /* 0x000fe200078e00ff */
[----:B--23--:R-:W-:Y:S06]  /*0310*/  @P0 BRA `(.L_x_1) ;  /* 0x0000000800b00947 */ /* 0x00cfec0003800000 */
[----:B------:R-:W-:Y:S01]  /*0320*/  BSSY.RECONVERGENT B1, `(.L_x_2) ;  /* 0x0000098000017945 */ /* 0x000fe20003800200 */
[----:B------:R-:W-:Y:S02]  /*0330*/  IMAD.MOV.U32 R21, RZ, RZ, R2 ;  /* 0x000000ffff157224 */ /* 0x000fe400078e0002 */
[----:B------:R-:W-:-:S07]  /*0340*/  IMAD.MOV.U32 R36, RZ, RZ, -0x80000000 ;  /* 0x80000000ff247424 */ /* 0x000fce00078e00ff */
.L_x_7:
[----:B------:R-:W0:Y:S02]  /*0350*/  LDC.64 R2, c[0x0][0x380] ;  /* 0x0000e000ff027b82 */ /* 0x000e240000000a00 */
[----:B0-----:R-:W-:-:S06]  /*0360*/  IMAD.WIDE R2, R21, 0x4, R2 ;  /* 0x0000000415027825 */ /* 0x001fcc00078e0202 */
[----:B------:R-:W2:Y:S01]  /*0370*/  LDG.E R3, desc[UR6][R2.64] ;  /* 0x0000000602037981 */ /* 0x000ea2000c1e1900 */
[----:B------:R-:W-:Y:S01]  /*0380*/  BSSY.RECONVERGENT B2, `(.L_x_3) ;  /* 0x000008d000027945 */ /* 0x000fe20003800200 */
[----:B--2---:R-:W-:-:S04]  /*0390*/  ISETP.NE.AND P0, PT, R37, R3, PT ;  /* 0x000000032500720c */ /* 0x004fc80003f05270 */
[----:B------:R-:W-:-:S04]  /*03a0*/  ISETP.EQ.OR P0, PT, R36, R3, !P0 ;  /* 0x000000032400720c */ /* 0x000fc80004702670 */
[----:B------:R-:W-:-:S04]  /*03b0*/  ISETP.EQ.OR P0, PT, R38, R3, P0 ;  /* 0x000000032600720c */ /* 0x000fc80000702670 */
        /* <DEDUP_REMOVED lines=16> */
[----:B------:R-:W-:-:S13]  /*04c0*/  ISETP.LE.OR P0, PT, R3, R19, P0 ;  /* 0x000000130300720c */ /* 0x000fda0000703670 */
[----:B------:R-:W-:Y:S05]  /*04d0*/  @P0 BRA `(.L_x_4) ;  /* 0x0000000400dc0947 */ /* 0x000fea0003800000 */
[----:B------:R-:W-:Y:S01]  /*04e0*/  ISETP.GT.AND P0, PT, R3, R18, PT ;  /* 0x000000120300720c */ /* 0x000fe20003f04270 */
[----:B------:R-:W-:Y:S01]  /*04f0*/  BSSY.RELIABLE B3, `(.L_x_5) ;  /* 0x000004e000037945 */ /* 0x000fe20003800100 */
[----:B------:R-:W-:-:S11]  /*0500*/  MOV R2, 0x13 ;  /* 0x0000001300027802 */ /* 0x000fd60000000f00 */
[----:B------:R-:W-:Y:S05]  /*0510*/  @!P0 BRA `(.L_x_6) ;  /* 0x00000004002c8947 */ /* 0x000fea0003800000 */
[----:B------:R-:W-:Y:S01]  /*0520*/  ISETP.GT.AND P0, PT, R3, R17, PT ;  /* 0x000000110300720c */ /* 0x000fe20003f04270 */
[----:B------:R-:W-:Y:S02]  /*0530*/  IMAD.MOV.U32 R2, RZ, RZ, 0x12 ;  /* 0x00000012ff027424 */ /* 0x000fe400078e00ff */
[----:B------:R-:W-:-:S10]  /*0540*/  IMAD.MOV.U32 R19, RZ, RZ, R18 ;  /* 0x000000ffff137224 */ /* 0x000fd400078e0012 */
        /* <DEDUP_REMOVED lines=10> */
[----:B------:R-:W-:Y:S02]  /*05f0*/  HFMA2 R2, -RZ, RZ, 0, 8.94069671630859375e-07 ;  /* 0x0000000fff027431 */ /* 0x000fe400000001ff */
        /* <DEDUP_REMOVED lines=11> */
[----:B------:R-:W-:Y:S01]  /*06b0*/  IMAD.MOV.U32 R2, RZ, RZ, 0xc ;  /* 0x0000000cff027424 */ /* 0x000fe200078e00ff */
[----:B------:R-:W-:-:S11]  /*06c0*/  MOV R13, R12 ;  /* 0x0000000c000d7202 */ /* 0x000fd60000000f00 */
        /* <DEDUP_REMOVED lines=14> */
[----:B------:R-:W-:Y:S02]  /*07b0*/  HFMA2 R2, -RZ, RZ, 0, 4.76837158203125e-07 ;  /* 0x00000008ff027431 */ /* 0x000fe400000001ff */
        /* <DEDUP_REMOVED lines=26> */
[----:B------:R-:W-:Y:S02]  /*0960*/  ISETP.GT.AND P0, PT, R3, R36, PT ;  /* 0x000000240300720c */ /* 0x000fe40003f04270 */
[----:B------:R-:W-:-:S11]  /*0970*/  MOV R38, R37 ;  /* 0x0000002500267202 */ /* 0x000fd60000000f00 */
[----:B------:R-:W-:Y:S05]  /*0980*/  @P0 BREAK.RELIABLE B3 ;  /* 0x0000000000030942 */ /* 0x000fea0003800100 */
[----:B------:R-:W-:Y:S02]  /*0990*/  @P0 IMAD.MOV.U32 R37, RZ, RZ, R36 ;  /* 0x000000ffff250224 */ /* 0x000fe400078e0024 */
[----:B------:R-:W-:Y:S01]  /*09a0*/  @P0 IMAD.MOV.U32 R36, RZ, RZ, R3 ;  /* 0x000000ffff240224 */ /* 0x000fe200078e0003 */
[----:B------:R-:W-:Y:S06]  /*09b0*/  @P0 BRA `(.L_x_4) ;  /* 0x0000000000a40947 */ /* 0x000fec0003800000 */
[----:B------:R-:W-:-:S07]  /*09c0*/  IMAD.MOV.U32 R2, RZ, RZ, 0x1 ;  /* 0x00000001ff027424 */ /* 0x000fce00078e00ff */
.L_x_6:
[----:B------:R-:W-:Y:S05]  /*09d0*/  BSYNC.RELIABLE B3 ;  /* 0x0000000000037941 */ /* 0x000fea0003800100 */
.L_x_5:
[----:B------:R-:W-:-:S05]  /*09e0*/  IMAD.SHL.U32 R2, R2, 0x4, RZ ;  /* 0x0000000402027824 */ /* 0x000fca00078e00ff */
[C---:B------:R-:W-:Y:S02]  /*09f0*/  ISETP.EQ.AND P1, PT, R2.reuse, 0x4, PT ;  /* 0x000000040200780c */ /* 0x040fe40003f22270 */
[C---:B------:R-:W-:Y:S02]  /*0a00*/  ISETP.EQ.AND P2, PT, R2.reuse, 0x8, PT ;  /* 0x000000080200780c */ /* 0x040fe40003f42270 */
[C---:B------:R-:W-:Y:S02]  /*0a10*/  ISETP.EQ.AND P3, PT, R2.reuse, 0xc, PT ;  /* 0x0000000c0200780c */ /* 0x040fe40003f62270 */
[C---:B------:R-:W-:Y:S02]  /*0a20*/  ISETP.EQ.AND P4, PT, R2.reuse, 0x10, PT ;  /* 0x000000100200780c */ /* 0x040fe40003f82270 */
[C---:B------:R-:W-:Y:S02]  /*0a30*/  ISETP.EQ.AND P5, PT, R2.reuse, 0x14, PT ;  /* 0x000000140200780c */ /* 0x040fe40003fa2270 */
[----:B------:R-:W-:-:S02]  /*0a40*/  ISETP.EQ.AND P6, PT, R2, 0x18, PT ;  /* 0x000000180200780c */ /* 0x000fc40003fc2270 */
[C---:B------:R-:W-:Y:S01]  /*0a50*/  ISETP.EQ.AND P0, PT, R2.reuse, 0x1c, PT ;  /* 0x0000001c0200780c */ /* 0x040fe20003f02270 */
[--C-:B------:R-:W-:Y:S01]  /*0a60*/  @P1 IMAD.MOV.U32 R37, RZ, RZ, R3.reuse ;  /* 0x000000ffff251224 */ /* 0x100fe200078e0003 */
[C---:B------:R-:W-:Y:S02]  /*0a70*/  ISETP.EQ.AND P1, PT, R2.reuse, 0x20, PT ;  /* 0x000000200200780c */ /* 0x040fe40003f22270 */
[----:B------:R-:W-:Y:S01]  /*0a80*/  @P2 MOV R38, R3 ;  /* 0x0000000300262202 */ /* 0x000fe20000000f00 */
[--C-:B------:R-:W-:Y:S01]  /*0a90*/  @P3 IMAD.MOV.U32 R39, RZ, RZ, R3.reuse ;  /* 0x000000ffff273224 */ /* 0x100fe200078e0003 */
[C---:B------:R-:W-:Y:S01]  /*0aa0*/  ISETP.EQ.AND P2, PT, R2.reuse, 0x24, PT ;  /* 0x000000240200780c */ /* 0x040fe20003f42270 */
[--C-:B------:R-:W-:Y:S01]  /*0ab0*/  @P4 IMAD.MOV.U32 R4, RZ, RZ, R3.reuse ;  /* 0x000000ffff044224 */ /* 0x100fe200078e0003 */
[C---:B------:R-:W-:Y:S01]  /*0ac0*/  ISETP.EQ.AND P3, PT, R2.reuse, 0x28, PT ;  /* 0x000000280200780c */ /* 0x040fe20003f62270 */
[--C-:B------:R-:W-:Y:S01]  /*0ad0*/  @P5 IMAD.MOV.U32 R5, RZ, RZ, R3.reuse ;  /* 0x000000ffff055224 */ /* 0x100fe200078e0003 */
[C---:B------:R-:W-:Y:S01]  /*0ae0*/  ISETP.EQ.AND P4, PT, R2.reuse, 0x2c, PT ;  /* 0x0000002c0200780c */ /* 0x040fe20003f82270 */
[--C-:B------:R-:W-:Y:S01]  /*0af0*/  @P6 IMAD.MOV.U32 R6, RZ, RZ, R3.reuse ;  /* 0x000000ffff066224 */ /* 0x100fe200078e0003 */
[C---:B------:R-:W-:Y:S01]  /*0b00*/  ISETP.EQ.AND P5, PT, R2.reuse, 0x30, PT ;  /* 0x000000300200780c */ /* 0x040fe20003fa2270 */
[----:B------:R-:W-:Y:S01]  /*0b10*/  @P0 IMAD.MOV.U32 R7, RZ, RZ, R3 ;  /* 0x000000ffff070224 */ /* 0x000fe200078e0003 */
[----:B------:R-:W-:-:S02]  /*0b20*/  ISETP.EQ.AND P6, PT, R2, 0x34, PT ;  /* 0x000000340200780c */ /* 0x000fc40003fc2270 */
[----:B------:R-:W-:Y:S02]  /*0b30*/  @P1 MOV R8, R3 ;  /* 0x0000000300081202 */ /* 0x000fe40000000f00 */
[C---:B------:R-:W-:Y:S01]  /*0b40*/  ISETP.EQ.AND P0, PT, R2.reuse, 0x38, PT ;  /* 0x000000380200780c */ /* 0x040fe20003f02270 */
        /* <DEDUP_REMOVED lines=9> */
[----:B------:R-:W-:-:S03]  /*0be0*/  ISETP.EQ.AND P5, PT, R2, 0x4c, PT ;  /* 0x0000004c0200780c */ /* 0x000fc60003fa2270 */
[----:B------:R-:W-:Y:S02]  /*0bf0*/  @P0 MOV R14, R3 ;  /* 0x00000003000e0202 */ /* 0x000fe40000000f00 */
[--C-:B------:R-:W-:Y:S02]  /*0c00*/  @P1 IMAD.MOV.U32 R15, RZ, RZ, R3.reuse ;  /* 0x000000ffff0f1224 */ /* 0x100fe400078e0003 */
[--C-:B------:R-:W-:Y:S02]  /*0c10*/  @P2 IMAD.MOV.U32 R16, RZ, RZ, R3.reuse ;  /* 0x000000ffff102224 */ /* 0x100fe400078e0003 */
[--C-:B------:R-:W-:Y:S02]  /*0c20*/  @P3 IMAD.MOV.U32 R17, RZ, RZ, R3.reuse ;  /* 0x000000ffff113224 */ /* 0x100fe400078e0003 */
[--C-:B------:R-:W-:Y:S02]  /*0c30*/  @P4 IMAD.MOV.U32 R18, RZ, RZ, R3.reuse ;  /* 0x000000ffff124224 */ /* 0x100fe400078e0003 */
[----:B------:R-:W-:-:S07]  /*0c40*/  @P5 IMAD.MOV.U32 R19, RZ, RZ, R3 ;  /* 0x000000ffff135224 */ /* 0x000fce00078e0003 */
.L_x_4:
[----:B------:R-:W-:Y:S05]  /*0c50*/  BSYNC.RECONVERGENT B2 ;  /* 0x0000000000027941 */ /* 0x000fea0003800200 */
.L_x_3:
[----:B------:R-:W0:Y:S02]  /*0c60*/  LDC R2, c[0x0][0x370] ;  /* 0x0000dc00ff027b82 */ /* 0x000e240000000800 */
[----:B0-----:R-:W-:-:S05]  /*0c70*/  IMAD R21, R2, UR4, R21 ;  /* 0x0000000402157c24 */ /* 0x001fca000f8e0215 */
[----:B------:R-:W-:-:S13]  /*0c80*/  ISETP.GE.AND P0, PT, R21, UR8, PT ;  /* 0x0000000815007c0c */ /* 0x000fda000bf06270 */
[----:B------:R-:W-:Y:S05]  /*0c90*/  @!P0 BRA `(.L_x_7) ;  /* 0xfffffff400ac8947 */ /* 0x000fea000383ffff */
[----:B------:R-:W-:Y:S05]  /*0ca0*/  BSYNC.RECONVERGENT B1 ;  /* 0x0000000000017941 */ /* 0x000fea0003800200 */
.L_x_2:
[----:B------:R-:W-:Y:S01]  /*0cb0*/  MOV R41, R37 ;  /* 0x0000002500297202 */ /* 0x000fe20000000f00 */
[----:B------:R-:W-:Y:S01]  /*0cc0*/  IMAD.MOV.U32 R42, RZ, RZ, R38 ;  /* 0x000000ffff2a7224 */ /* 0x000fe200078e0026 */
[----:B------:R-:W-:Y:S01]  /*0cd0*/  MOV R35, R7 ;  /* 0x0000000700237202 */ /* 0x000fe20000000f00 */
[----:B------:R-:W-:Y:S01]  /*0ce0*/  IMAD.MOV.U32 R43, RZ, RZ, R39 ;  /* 0x000000ffff2b7224 */ /* 0x000fe200078e0027 */
[----:B------:R-:W-:Y:S01]  /*0cf0*/  MOV R25, R13 ;  /* 0x0000000d00197202 */ /* 0x000fe20000000f00 */
[----:B------:R-:W-:Y:S01]  /*0d00*/  IMAD.MOV.U32 R32, RZ, RZ, R4 ;  /* 0x000000ffff207224 */ /* 0x000fe200078e0004 */
[----:B------:R-:W-:Y:S01]  /*0d10*/  MOV R23, R19 ;  /* 0x0000001300177202 */ /* 0x000fe20000000f00 */
[----:B------:R-:W-:Y:S02]  /*0d20*/  IMAD.MOV.U32 R33, RZ, RZ, R5 ;  /* 0x000000ffff217224 */ /* 0x000fe400078e0005 */
[----:B------:R-:W-:Y:S02]  /*0d30*/  IMAD.MOV.U32 R34, RZ, RZ, R6 ;  /* 0x000000ffff227224 */ /* 0x000fe400078e0006 */
[----:B------:R-:W-:-:S02]  /*0d40*/  IMAD.MOV.U32 R28, RZ, RZ, R8 ;  /* 0x000000ffff1c7224 */ /* 0x000fc400078e0008 */
[----:B------:R-:W-:Y:S02]  /*0d50*/  IMAD.MOV.U32 R29, RZ, RZ, R9 ;  /* 0x000000ffff1d7224 */ /* 0x000fe400078e0009 */
[----:B------:R-:W-:Y:S02]  /*0d60*/  IMAD.MOV.U32 R30, RZ, RZ, R10 ;  /* 0x000000ffff1e7224 */ /* 0x000fe400078e000a */
[----:B------:R-:W-:Y:S02]  /*0d70*/  IMAD.MOV.U32 R31, RZ, RZ, R11 ;  /* 0x000000ffff1f7224 */ /* 0x000fe400078e000b */
[----:B------:R-:W-:Y:S02]  /*0d80*/  IMAD.MOV.U32 R24, RZ, RZ, R12 ;  /* 0x000000ffff187224 */ /* 0x000fe400078e000c */
[----:B------:R-:W-:Y:S02]  /*0d90*/  IMAD.MOV.U32 R26, RZ, RZ, R14 ;  /* 0x000000ffff1a7224 */ /* 0x000fe400078e000e */
[----:B------:R-:W-:-:S02]  /*0da0*/  IMAD.MOV.U32 R27, RZ, RZ, R15 ;  /* 0x000000ffff1b7224 */ /* 0x000fc400078e000f */
[----:B------:R-:W-:Y:S02]  /*0db0*/  IMAD.MOV.U32 R20, RZ, RZ, R16 ;  /* 0x000000ffff147224 */ /* 0x000fe400078e0010 */
[----:B------:R-:W-:Y:S02]  /*0dc0*/  IMAD.MOV.U32 R21, RZ, RZ, R17 ;  /* 0x000000ffff157224 */ /* 0x000fe400078e0011 */
[----:B------:R-:W-:-:S07]  /*0dd0*/  IMAD.MOV.U32 R22, RZ, RZ, R18 ;  /* 0x000000ffff167224 */ /* 0x000fce00078e0012 */
.L_x_1:
[----:B------:R-:W-:Y:S05]  /*0de0*/  BSYNC.RECONVERGENT B0 ;  /* 0x0000000000007941 */ /* 0x000fea0003800200 */
.L_x_0:
[----:B------:R-:W-:Y:S05]  /*0df0*/  WARPSYNC.ALL ;  /* 0x0000000000007948 */ /* 0x000fea0003800000 */
[----:B------:R-:W0:Y:S01]  /*0e00*/  S2R R3, SR_CgaCtaId ;  /* 0x0000000000037919 */ /* 0x000e220000008800 */
[----:B------:R-:W-:Y:S01]  /*0e10*/  MOV R2, 0x400 ;  /* 0x0000040000027802 */ /* 0x000fe20000000f00 */
[----:B------:R-:W-:Y:S01]  /*0e20*/  IMAD.MOV.U32 R40, RZ, RZ, R36 ;  /* 0x000000ffff287224 */ /* 0x000fe200078e0024 */
[----:B------:R-:W-:Y:S02]  /*0e30*/  UMOV UR4, 0x80 ;  /* 0x0000008000047882 */ /* 0x000fe40000000000 */
[----:B0-----:R-:W-:-:S05]  /*0e40*/  LEA R3, R3, R2, 0x18 ;  /* 0x0000000203037211 */ /* 0x001fca00078ec0ff */
[----:B------:R-:W-:-:S05]  /*0e50*/  IMAD R3, R0, 0x50, R3 ;  /* 0x0000005000037824 */ /* 0x000fca00078e0203 */
[----:B------:R0:W-:Y:S04]  /*0e60*/  STS.128 [R3], R40 ;  /* 0x0000002803007388 */ /* 0x0001e80000000c00 */
[----:B------:R0:W-:Y:S04]  /*0e70*/  STS.128 [R3+0x10], R32 ;  /* 0x0000102003007388 */ /* 0x0001e80000000c00 */
[----:B------:R0:W-:Y:S04]  /*0e80*/  STS.128 [R3+0x20], R28 ;  /* 0x0000201c03007388 */ /* 0x0001e80000000c00 */
[----:B------:R0:W-:Y:S04]  /*0e90*/  STS.128 [R3+0x30], R24 ;  /* 0x0000301803007388 */ /* 0x0001e80000000c00 */
[----:B------:R0:W-:Y:S01]  /*0ea0*/  STS.128 [R3+0x40], R20 ;  /* 0x0000401403007388 */ /* 0x0001e20000000c00 */
[----:B------:R-:W-:Y:S06]  /*0eb0*/  BAR.SYNC.DEFER_BLOCKING 0x0 ;  /* 0x0000000000007b1d */ /* 0x000fec0000010000 */
.L_x_22:
[----:B------:R-:W-:Y:S01]  /*0ec0*/  ISETP.GE.U32.AND P0, PT, R0, UR4, PT ;  /* 0x0000000400007c0c */ /* 0x000fe2000bf06070 */
[----:B------:R-:W-:-:S12]  /*0ed0*/  BSSY.RECONVERGENT B0, `(.L_x_8) ;  /* 0x0000152000007945 */ /* 0x000fd80003800200 */
[----:B-1----:R-:W-:Y:S05]  /*0ee0*/  @P0 BRA `(.L_x_9) ;  /* 0x0000001400400947 */ /* 0x002fea0003800000 */
[----:B0-----:R-:W0:Y:S01]  /*0ef0*/  S2R R20, SR_CgaCtaId ;  /* 0x0000000000147919 */ /* 0x001e220000008800 */
[----:B------:R-:W-:Y:S01]  /*0f00*/  MOV R3, 0x400 ;  /* 0x0000040000037802 */ /* 0x000fe20000000f00 */
[----:B------:R-:W-:-:S03]  /*0f10*/  VIADD R2, R0, UR4 ;  /* 0x0000000400027c36 */ /* 0x000fc60008000000 */
[----:B0-----:R-:W-:Y:S01]  /*0f20*/  LEA R21, R20, R3, 0x18 ;  /* 0x0000000314157211 */ /* 0x001fe200078ec0ff */
[----:B------:R-:W-:Y:S02]  /*0f30*/  IMAD.MOV.U32 R3, RZ, RZ, 0x4 ;  /* 0x00000004ff037424 */ /* 0x000fe400078e00ff */
[----:B------:R-:W-:Y:S02]  /*0f40*/  IMAD.MOV.U32 R20, RZ, RZ, RZ ;  /* 0x000000ffff147224 */ /* 0x000fe400078e00ff */
[----:B------:R-:W-:-:S07]  /*0f50*/  IMAD R21, R2, 0x50, R21 ;  /* 0x0000005002157824 */ /* 0x000fce00078e0215 */
.L_x_19:
[----:B------:R-:W-:Y:S01]  /*0f60*/  IMAD.IADD R2, R21, 0x1, R20 ;  /* 0x0000000115027824 */ /* 0x000fe200078e0214 */
[----:B------:R-:W-:Y:S04]  /*0f70*/  BSSY.RECONVERGENT B1, `(.L_x_10) ;  /* 0x00000a0000017945 */ /* 0x000fe80003800200 */
[----:B------:R-:W0:Y:S02]  /*0f80*/  LDS R23, [R2] ;  /* 0x0000000002177984 */ /* 0x000e240000000800 */
[----:B0-----:R-:W-:-:S13]  /*0f90*/  ISETP.NE.AND P0, PT, R36, R23, PT ;  /* 0x000000172400720c */ /* 0x001fda0003f05270 */
[----:B------:R-:W-:Y:S05]  /*0fa0*/  @!P0 BRA `(.L_x_11) ;  /* 0x0000000800708947 */ /* 0x000fea0003800000 */
[----:B------:R-:W-:-:S13]  /*0fb0*/  ISETP.NE.AND P0, PT, R37, R23, PT ;  /* 0x000000172500720c */ /* 0x000fda0003f05270 */
        /* <DEDUP_REMOVED lines=33> */
[----:B------:R-:W-:-:S04]  /*11d0*/  ISETP.GT.AND P0, PT, R23, R19, PT ;  /* 0x000000131700720c */ /* 0x000fc80003f04270 */
[----:B------:R-:W-:-:S13]  /*11e0*/  ISETP.EQ.OR P0, PT, R18, R23, !P0 ;  /* 0x000000171200720c */ /* 0x000fda0004702670 */
[----:B------:R-:W-:Y:S05]  /*11f0*/  @P0 BRA `(.L_x_11) ;  /* 0x0000000400dc0947 */ /* 0x000fea0003800000 */
[----:B------:R-:W-:Y:S01]  /*1200*/  ISETP.GT.AND P0, PT, R23, R18, PT ;  /* 0x000000121700720c */ /* 0x000fe20003f04270 */
[----:B------:R-:W-:Y:S01]  /*1210*/  BSSY.RELIABLE B2, `(.L_x_12) ;  /* 0x000004e000027945 */ /* 0x000fe20003800100 */
[----:B------:R-:W-:-:S11]  /*1220*/  HFMA2 R2, -RZ, RZ, 0, 1.132488250732421875e-06 ;  /* 0x00000013ff027431 */ /* 0x000fd600000001ff */
        /* <DEDUP_REMOVED lines=70> */
[----:B------:R-:W-:-:S12]  /*1690*/  IMAD.MOV.U32 R38, RZ, RZ, R37 ;  /* 0x000000ffff267224 */ /* 0x000fd800078e0025 */
[----:B------:R-:W-:Y:S05]  /*16a0*/  @P0 BREAK.RELIABLE B2 ;  /* 0x0000000000020942 */ /* 0x000fea0003800100 */
[----:B------:R-:W-:Y:S01]  /*16b0*/  @P0 MOV R37, R36 ;  /* 0x0000002400250202 */ /* 0x000fe20000000f00 */
[----:B------:R-:W-:Y:S01]  /*16c0*/  @P0 IMAD.MOV.U32 R36, RZ, RZ, R23 ;  /* 0x000000ffff240224 */ /* 0x000fe200078e0017 */
[----:B------:R-:W-:Y:S06]  /*16d0*/  @P0 BRA `(.L_x_11) ;  /* 0x0000000000a40947 */ /* 0x000fec0003800000 */
[----:B------:R-:W-:-:S07]  /*16e0*/  IMAD.MOV.U32 R2, RZ, RZ, 0x1 ;  /* 0x00000001ff027424 */ /* 0x000fce00078e00ff */
.L_x_13:
[----:B------:R-:W-:Y:S05]  /*16f0*/  BSYNC.RELIABLE B2 ;  /* 0x0000000000027941 */ /* 0x000fea0003800100 */
.L_x_12:
        /* <DEDUP_REMOVED lines=32> */
[----:B------:R-:W-:Y:S01]  /*1900*/  ISETP.EQ.AND P5, PT, R2, 0x4c, PT ;  /* 0x0000004c0200780c */ /* 0x000fe20003fa2270 */
[----:B------:R-:W-:-:S04]  /*1910*/  @P0 IMAD.MOV.U32 R14, RZ, RZ, R23 ;  /* 0x000000ffff0e0224 */ /* 0x000fc800078e0017 */
[----:B------:R-:W-:Y:S02]  /*1920*/  @P1 MOV R15, R23 ;  /* 0x00000017000f1202 */ /* 0x000fe40000000f00 */
[--C-:B------:R-:W-:Y:S02]  /*1930*/  @P2 IMAD.MOV.U32 R16, RZ, RZ, R23.reuse ;  /* 0x000000ffff102224 */ /* 0x100fe400078e0017 */
[--C-:B------:R-:W-:Y:S02]  /*1940*/  @P3 IMAD.MOV.U32 R17, RZ, RZ, R23.reuse ;  /* 0x000000ffff113224 */ /* 0x100fe400078e0017 */
[--C-:B------:R-:W-:Y:S02]  /*1950*/  @P4 IMAD.MOV.U32 R18, RZ, RZ, R23.reuse ;  /* 0x000000ffff124224 */ /* 0x100fe400078e0017 */
[----:B------:R-:W-:-:S07]  /*1960*/  @P5 IMAD.MOV.U32 R19, RZ, RZ, R23 ;  /* 0x000000ffff135224 */ /* 0x000fce00078e0017 */
.L_x_11:
[----:B------:R-:W-:Y:S05]  /*1970*/  BSYNC.RECONVERGENT B1 ;  /* 0x0000000000017941 */ /* 0x000fea0003800200 */
.L_x_10:
        /* <DEDUP_REMOVED lines=117> */
[----:B------:R-:W-:Y:S05]  /*20d0*/  @P0 BRA `(.L_x_18) ;  /* 0x0000000000a80947 */ /* 0x000fea0003800000 */
[----:B------:R-:W-:-:S07]  /*20e0*/  HFMA2 R2, -RZ, RZ, 0, 5.9604644775390625e-08 ;  /* 0x00000001ff027431 */ /* 0x000fce00000001ff */
.L_x_17:
[----:B------:R-:W-:Y:S05]  /*20f0*/  BSYNC.RELIABLE B2 ;  /* 0x0000000000027941 */ /* 0x000fea0003800100 */
.L_x_16:
        /* <DEDUP_REMOVED lines=32> */
[----:B------:R-:W-:Y:S01]  /*2300*/  ISETP.EQ.AND P5, PT, R2, 0x4c, PT ;  /* 0x0000004c0200780c */ /* 0x000fe20003fa2270 */
[--C-:B------:R-:W-:Y:S02]  /*2310*/  @P0 IMAD.MOV.U32 R14, RZ, RZ, R23.reuse ;  /* 0x000000ffff0e0224 */ /* 0x100fe400078e0017 */
[--C-:B------:R-:W-:Y:S02]  /*2320*/  @P1 IMAD.MOV.U32 R15, RZ, RZ, R23.reuse ;  /* 0x000000ffff0f1224 */ /* 0x100fe400078e0017 */
[----:B------:R-:W-:-:S04]  /*2330*/  @P2 IMAD.MOV.U32 R16, RZ, RZ, R23 ;  /* 0x000000ffff102224 */ /* 0x000fc800078e0017 */
[----:B------:R-:W-:Y:S02]  /*2340*/  @P3 MOV R17, R23 ;  /* 0x0000001700113202 */ /* 0x000fe40000000f00 */
[--C-:B------:R-:W-:Y:S02]  /*2350*/  @P4 IMAD.MOV.U32 R18, RZ, RZ, R23.reuse ;  /* 0x000000ffff124224 */ /* 0x100fe400078e0017 */
[----:B------:R-:W-:Y:S01]  /*2360*/  @P5 IMAD.MOV.U32 R19, RZ, RZ, R23 ;  /* 0x000000ffff135224 */ /* 0x000fe200078e0017 */
[----:B------:R-:W-:Y:S06]  /*2370*/  BRA `(.L_x_15) ;  /* 0x0000000000087947 */ /* 0x000fec0003800000 */
.L_x_18:
[----:B------:R-:W-:Y:S02]  /*2380*/  IMAD.MOV.U32 R37, RZ, RZ, R36 ;  /* 0x000000ffff257224 */ /* 0x000fe400078e0024 */
[----:B------:R-:W-:-:S07]  /*2390*/  IMAD.MOV.U32 R36, RZ, RZ, R23 ;  /* 0x000000ffff247224 */ /* 0x000fce00078e0017 */
.L_x_15:
[----:B------:R-:W-:Y:S05]  /*23a0*/  BSYNC.RECONVERGENT B1 ;  /* 0x0000000000017941 */ /* 0x000fea0003800200 */
.L_x_14:
[----:B------:R-:W-:Y:S01]  /*23b0*/  VIADD R3, R3, 0x8 ;  /* 0x0000000803037836 */ /* 0x000fe20000000000 */
[----:B------:R-:W-:-:S04]  /*23c0*/  IADD3 R20, PT, PT, R20, 0x8, RZ ;  /* 0x0000000814147810 */ /* 0x000fc80007ffe0ff */
[----:B------:R-:W-:-:S13]  /*23d0*/  ISETP.NE.AND P0, PT, R3, 0x54, PT ;  /* 0x000000540300780c */ /* 0x000fda0003f05270 */
[----:B------:R-:W-:Y:S05]  /*23e0*/  @P0 BRA `(.L_x_19) ;  /* 0xffffffe800dc0947 */ /* 0x000fea000383ffff */
.L_x_9:
[----:B------:R-:W-:Y:S05]  /*23f0*/  BSYNC.RECONVERGENT B0 ;  /* 0x0000000000007941 */ /* 0x000fea0003800200 */
.L_x_8:
[----:B------:R-:W-:Y:S05]  /*2400*/  WARPSYNC.ALL ;  /* 0x0000000000007948 */ /* 0x000fea0003800000 */
[----:B------:R-:W-:Y:S01]  /*2410*/  BAR.SYNC.DEFER_BLOCKING 0x0 ;  /* 0x0000000000007b1d */ /* 0x000fe20000010000 */
[----:B------:R-:W-:-:S05]  /*2420*/  ISETP.GE.U32.AND P0, PT, R0, UR4, PT ;  /* 0x0000000400007c0c */ /* 0x000fca000bf06070 */
[----:B------:R-:W-:Y:S08]  /*2430*/  BSSY.RECONVERGENT B0, `(.L_x_20) ;  /* 0x000000b000007945 */ /* 0x000ff00003800200 */
[----:B------:R-:W-:Y:S05]  /*2440*/  @P0 BRA `(.L_x_21) ;  /* 0x0000000000240947 */ /* 0x000fea0003800000 */
[----:B0-----:R-:W0:Y:S01]  /*2450*/  S2R R3, SR_CgaCtaId ;  /* 0x0000000000037919 */ /* 0x001e220000008800 */
[----:B------:R-:W-:-:S04]  /*2460*/  MOV R2, 0x400 ;  /* 0x0000040000027802 */ /* 0x000fc80000000f00 */
[----:B0-----:R-:W-:-:S05]  /*2470*/  LEA R3, R3, R2, 0x18 ;  /* 0x0000000203037211 */ /* 0x001fca00078ec0ff */
[----:B------:R-:W-:-:S05]  /*2480*/  IMAD R3, R0, 0x50, R3 ;  /* 0x0000005000037824 */ /* 0x000fca00078e0203 */
[----:B------:R1:W-:Y:S04]  /*2490*/  STS.128 [R3], R36 ;  /* 0x0000002403007388 */ /* 0x0003e80000000c00 */
[----:B------:R1:W-:Y:S04]  /*24a0*/  STS.128 [R3+0x10], R4 ;  /* 0x0000100403007388 */ /* 0x0003e80000000c00 */
[----:B------:R1:W-:Y:S04]  /*24b0*/  STS.128 [R3+0x20], R8 ;  /* 0x0000200803007388 */ /* 0x0003e80000000c00 */
[----:B------:R1:W-:Y:S04]  /*24c0*/  STS.128 [R3+0x30], R12 ;  /* 0x0000300c03007388 */ /* 0x0003e80000000c00 */
[----:B------:R1:W-:Y:S02]  /*24d0*/  STS.128 [R3+0x40], R16 ;  /* 0x0000401003007388 */ /* 0x0003e40000000c00 */
.L_x_21:
[----:B------:R-:W-:Y:S05]  /*24e0*/  BSYNC.RECONVERGENT B0 ;  /* 0x0000000000007941 */ /* 0x000fea0003800200 */
.L_x_20:
[----:B------:R-:W-:Y:S01]  /*24f0*/  BAR.SYNC.DEFER_BLOCKING 0x0 ;  /* 0x0000000000007b1d */ /* 0x000fe20000010000 */
[----:B------:R-:W-:Y:S02]  /*2500*/  UISETP.GT.U32.AND UP0, UPT, UR4, 0x1, UPT ;  /* 0x000000010400788c */ /* 0x000fe4000bf04070 */
[----:B------:R-:W-:-:S07]  /*2510*/  USHF.R.U32.HI UR5, URZ, 0x1, UR4 ;  /* 0x00000001ff057899 */ /* 0x000fce0008011604 */
[----:B------:R-:W-:Y:S01]  /*2520*/  UMOV UR4, UR5 ;  /* 0x0000000500047c82 */ /* 0x000fe20008000000 */
[----:B------:R-:W-:Y:S05]  /*2530*/  BRA.U UP0, `(.L_x_22) ;  /* 0xffffffe900607547 */ /* 0x000fea000b83ffff */
[----:B01----:R-:W0:Y:S01]  /*2540*/  S2R R3, SR_CTAID.X ;  /* 0x0000000000037919 */ /* 0x003e220000002500 */
[----:B------:R-:W0:Y:S01]  /*2550*/  LDCU UR5, c[0x0][0x360] ;  /* 0x00006c00ff0577ac */ /* 0x000e220008000800 */
[----:B------:R-:W1:Y:S01]  /*2560*/  LDCU UR8, c[0x0][0x390] ;  /* 0x00007200ff0877ac */ /* 0x000e620008000800 */
[----:B0-----:R-:W-:-:S05]  /*2570*/  IMAD R2, R3, UR5, RZ ;  /* 0x0000000503027c24 */ /* 0x001fca000f8e02ff */
[----:B-1----:R-:W-:-:S04]  /*2580*/  ISETP.GE.U32.AND P0, PT, R2, UR8, PT ;  /* 0x0000000802007c0c */ /* 0x002fc8000bf06070 */
[----:B------:R-:W-:-:S13]  /*2590*/  ISETP.NE.OR P0, PT, R0, RZ, P0 ;  /* 0x000000ff0000720c */ /* 0x000fda0000705670 */
[----:B------:R-:W-:Y:S05]  /*25a0*/  @P0 EXIT ;  /* 0x000000000000094d */ /* 0x000fea0003800000 */
[----:B------:R-:W0:Y:S01]  /*25b0*/  S2UR UR5, SR_CgaCtaId ;  /* 0x00000000000579c3 */ /* 0x000e220000008800 */
[----:B------:R-:W-:Y:S01]  /*25c0*/  UMOV UR4, 0x400 ;  /* 0x0000040000047882 */ /* 0x000fe20000000000 */
[----:B------:R-:W-:-:S04]  /*25d0*/  IMAD R3, R3, 0x14, RZ ;  /* 0x0000001403037824 */ /* 0x000fc800078e02ff */
[C---:B------:R-:W-:Y:S02]  /*25e0*/  VIADD R25, R3.reuse, 0x4 ;  /* 0x0000000403197836 */ /* 0x040fe40000000000 */
[----:B------:R-:W1:Y:S01]  /*25f0*/  LDC.64 R30, c[0x0][0x388] ;  /* 0x0000e200ff1e7b82 */ /* 0x000e620000000a00 */
[C---:B------:R-:W-:Y:S02]  /*2600*/  VIADD R27, R3.reuse, 0x8 ;  /* 0x00000008031b7836 */ /* 0x040fe40000000000 */
[C---:B------:R-:W-:Y:S02]  /*2610*/  VIADD R29, R3.reuse, 0xc ;  /* 0x0000000c031d7836 */ /* 0x040fe40000000000 */
[C---:B------:R-:W-:Y:S01]  /*2620*/  VIADD R33, R3.reuse, 0x10 ;  /* 0x0000001003217836 */ /* 0x040fe20000000000 */
[----:B0-----:R-:W-:Y:S01]  /*2630*/  ULEA UR4, UR5, UR4, 0x18 ;  /* 0x0000000405047291 */ /* 0x001fe2000f8ec0ff */
[----:B-1----:R-:W-:-:S08]  /*2640*/  IMAD.WIDE.U32 R2, R3, 0x4, R30 ;  /* 0x0000000403027825 */ /* 0x002fd000078e001e */
[----:B------:R-:W0:Y:S01]  /*2650*/  LDS.128 R8, [UR4] ;  /* 0x00000004ff087984 */ /* 0x000e220008000c00 */
[----:B------:R-:W-:-:S03]  /*2660*/  IMAD.WIDE.U32 R24, R25, 0x4, R30 ;  /* 0x0000000419187825 */ /* 0x000fc600078e001e */
[----:B------:R-:W1:Y:S01]  /*2670*/  LDS.128 R4, [UR4+0x10] ;  /* 0x00001004ff047984 */ /* 0x000e620008000c00 */
[----:B------:R-:W-:-:S03]  /*2680*/  IMAD.WIDE.U32 R26, R27, 0x4, R30 ;  /* 0x000000041b1a7825 */ /* 0x000fc600078e001e */
[----:B------:R-:W2:Y:S01]  /*2690*/  LDS.128 R12, [UR4+0x20] ;  /* 0x00002004ff0c7984 */ /* 0x000ea20008000c00 */
[----:B------:R-:W-:-:S03]  /*26a0*/  IMAD.WIDE.U32 R28, R29, 0x4, R30 ;  /* 0x000000041d1c7825 */ /* 0x000fc600078e001e */
[----:B------:R-:W3:Y:S01]  /*26b0*/  LDS.128 R16, [UR4+0x30] ;  /* 0x00003004ff107984 */ /* 0x000ee20008000c00 */
[----:B------:R-:W-:-:S03]  /*26c0*/  IMAD.WIDE.U32 R30, R33, 0x4, R30 ;  /* 0x00000004211e7825 */ /* 0x000fc600078e001e */
[----:B------:R-:W4:Y:S04]  /*26d0*/  LDS.128 R20, [UR4+0x40] ;  /* 0x00004004ff147984 */ /* 0x000f280008000c00 */
[----:B0-----:R-:W-:Y:S04]  /*26e0*/  STG.E desc[UR6][R2.64], R8 ;  /* 0x0000000802007986 */ /* 0x001fe8000c101906 */
[----:B------:R-:W-:Y:S04]  /*26f0*/  STG.E desc[UR6][R2.64+0x4], R9 ;  /* 0x0000040902007986 */ /* 0x000fe8000c101906 */
[----:B------:R-:W-:Y:S04]  /*2700*/  STG.E desc[UR6][R2.64+0x8], R10 ;  /* 0x0000080a02007986 */ /* 0x000fe8000c101906 */
[----:B------:R-:W-:Y:S04]  /*2710*/  STG.E desc[UR6][R2.64+0xc], R11 ;  /* 0x00000c0b02007986 */ /* 0x000fe8000c101906 */
[----:B-1----:R-:W-:Y:S04]  /*2720*/  STG.E desc[UR6][R24.64], R4 ;  /* 0x0000000418007986 */ /* 0x002fe8000c101906 */
[----:B------:R-:W-:Y:S04]  /*2730*/  STG.E desc[UR6][R24.64+0x4], R5 ;  /* 0x0000040518007986 */ /* 0x000fe8000c101906 */
[----:B------:R-:W-:Y:S04]  /*2740*/  STG.E desc[UR6][R24.64+0x8], R6 ;  /* 0x0000080618007986 */ /* 0x000fe8000c101906 */
[----:B------:R-:W-:Y:S04]  /*2750*/  STG.E desc[UR6][R24.64+0xc], R7 ;  /* 0x00000c0718007986 */ /* 0x000fe8000c101906 */
[----:B--2---:R-:W-:Y:S04]  /*2760*/  STG.E desc[UR6][R26.64], R12 ;  /* 0x0000000c1a007986 */ /* 0x004fe8000c101906 */
[----:B------:R-:W-:Y:S04]  /*2770*/  STG.E desc[UR6][R26.64+0x4], R13 ;  /* 0x0000040d1a007986 */ /* 0x000fe8000c101906 */
[----:B------:R-:W-:Y:S04]  /*2780*/  STG.E desc[UR6][R26.64+0x8], R14 ;  /* 0x0000080e1a007986 */ /* 0x000fe8000c101906 */
[----:B------:R-:W-:Y:S04]  /*2790*/  STG.E desc[UR6][R26.64+0xc], R15 ;  /* 0x00000c0f1a007986 */ /* 0x000fe8000c101906 */
[----:B---3--:R-:W-:Y:S04]  /*27a0*/  STG.E desc[UR6][R28.64], R16 ;  /* 0x000000101c007986 */ /* 0x008fe8000c101906 */
[----:B------:R-:W-:Y:S04]  /*27b0*/  STG.E desc[UR6][R28.64+0x4], R17 ;  /* 0x000004111c007986 */ /* 0x000fe8000c101906 */
[----:B------:R-:W-:Y:S04]  /*27c0*/  STG.E desc[UR6][R28.64+0x8], R18 ;  /* 0x000008121c007986 */ /* 0x000fe8000c101906 */
[----:B------:R-:W-:Y:S04]  /*27d0*/  STG.E desc[UR6][R28.64+0xc], R19 ;  /* 0x00000c131c007986 */ /* 0x000fe8000c101906 */
[----:B----4-:R-:W-:Y:S04]  /*27e0*/  STG.E desc[UR6][R30.64], R20 ;  /* 0x000000141e007986 */ /* 0x010fe8000c101906 */
[----:B------:R-:W-:Y:S04]  /*27f0*/  STG.E desc[UR6][R30.64+0x4], R21 ;  /* 0x000004151e007986 */ /* 0x000fe8000c101906 */
[----:B------:R-:W-:Y:S04]  /*2800*/  STG.E desc[UR6][R30.64+0x8], R22 ;  /* 0x000008161e007986 */ /* 0x000fe8000c101906 */
[----:B------:R-:W-:Y:S01]  /*2810*/  STG.E desc[UR6][R30.64+0xc], R23 ;  /* 0x00000c171e007986 */ /* 0x000fe2000c101906 */
[----:B------:R-:W-:Y:S05]  /*2820*/  EXIT ;  /* 0x000000000000794d */ /* 0x000fea0003800000 */
.L_x_23:
[----:B------:R-:W-:-:S00]  /*2830*/  BRA `(.L_x_23) ;  /* 0xfffffffc00fc7947 */ /* 0x000fc0000383ffff */
[----:B------:R-:W-:-:S00]  /*2840*/  NOP ;  /* 0x0000000000007918 */ /* 0x000fc00000000000 */
        /* <DEDUP_REMOVED lines=11> */
.L_x_24:


//--------------------- .nv.shared._Z8gpu_topkPiS_ii --------------------------
	.section	.nv.shared._Z8gpu_topkPiS_ii,"aw",@nobits
	.sectionflags	@""
	.align	4
.nv.shared._Z8gpu_topkPiS_ii:
	.zero		21504


//--------------------- .nv.shared.reserved.0     --------------------------
	.section	.nv.shared.reserved.0,"aw",@nobits
	.weak		__nv_reservedSMEM_offset_0_alias
	.size		__nv_reservedSMEM_offset_0_alias, 0, 64
	.other		__nv_reservedSMEM_offset_0_alias,@"STO_CUDA_RESERVED_SHARED STV_DEFAULT"
__nv_reservedSMEM_offset_0_alias:
	.zero		0
	.zero		64


//--------------------- .nv.global                --------------------------
	.section	.nv.global,"aw",@nobits
	.align	4
.nv.global:
	.type		gpu_result,@object
	.size		gpu_result,(_1_pass_result - gpu_result)
	.other		gpu_result,@"STV_DEFAULT STO_CUDA_MANAGED"
gpu_result:
	.zero		80
	.type		_1_pass_result,@object
	.size		_1_pass_result,(source - _1_pass_result)
	.other		_1_pass_result,@"STV_DEFAULT STO_CUDA_MANAGED"
_1_pass_result:
	.zero		5120
	.type		source,@object
	.size		source,(.L_0 - source)
	.other		source,@"STV_DEFAULT STO_CUDA_MANAGED"
source:
	.zero		400000000
.L_0:


//--------------------- .nv.constant0._Z8gpu_topkPiS_ii --------------------------
	.section	.nv.constant0._Z8gpu_topkPiS_ii,"a",@progbits
	.sectionflags	@""
	.align	4
.nv.constant0._Z8gpu_topkPiS_ii:
	.zero		920


//--------------------- SYMBOLS --------------------------

	.type		.nv.reservedSmem.offset0,@object
	.size		.nv.reservedSmem.offset0,0x4
	.type		.nv.reservedSmem.cap,@object
	.size		.nv.reservedSmem.cap,0x4
